







.version 7.7
.target sm_52
.address_size 64






.visible .entry _Z14calculate_tempiPfS_S_iiiiffffff(
.param .u32 _Z14calculate_tempiPfS_S_iiiiffffff_param_0,
.param .u64 _Z14calculate_tempiPfS_S_iiiiffffff_param_1,
.param .u64 _Z14calculate_tempiPfS_S_iiiiffffff_param_2,
.param .u64 _Z14calculate_tempiPfS_S_iiiiffffff_param_3,
.param .u32 _Z14calculate_tempiPfS_S_iiiiffffff_param_4,
.param .u32 _Z14calculate_tempiPfS_S_iiiiffffff_param_5,
.param .u32 _Z14calculate_tempiPfS_S_iiiiffffff_param_6,
.param .u32 _Z14calculate_tempiPfS_S_iiiiffffff_param_7,
.param .f32 _Z14calculate_tempiPfS_S_iiiiffffff_param_8,
.param .f32 _Z14calculate_tempiPfS_S_iiiiffffff_param_9,
.param .f32 _Z14calculate_tempiPfS_S_iiiiffffff_param_10,
.param .f32 _Z14calculate_tempiPfS_S_iiiiffffff_param_11,
.param .f32 _Z14calculate_tempiPfS_S_iiiiffffff_param_12,
.param .f32 _Z14calculate_tempiPfS_S_iiiiffffff_param_13
)
{
.reg .pred %p<30>;
.reg .b16 %rs<10>;
.reg .f32 %f<26>;
.reg .b32 %r<82>;
.reg .f64 %fd<16>;
.reg .b64 %rd<12>;

	.shared .align 4 .b8 _ZZ14calculate_tempiPfS_S_iiiiffffffE12temp_on_cuda[1024];

	.shared .align 4 .b8 _ZZ14calculate_tempiPfS_S_iiiiffffffE13power_on_cuda[1024];

	.shared .align 4 .b8 _ZZ14calculate_tempiPfS_S_iiiiffffffE6temp_t[1024];

ld.param.u32 %r19, [_Z14calculate_tempiPfS_S_iiiiffffff_param_0];
ld.param.u64 %rd1, [_Z14calculate_tempiPfS_S_iiiiffffff_param_1];
ld.param.u64 %rd2, [_Z14calculate_tempiPfS_S_iiiiffffff_param_2];
ld.param.u64 %rd3, [_Z14calculate_tempiPfS_S_iiiiffffff_param_3];
ld.param.u32 %r20, [_Z14calculate_tempiPfS_S_iiiiffffff_param_4];
ld.param.u32 %r21, [_Z14calculate_tempiPfS_S_iiiiffffff_param_5];
ld.param.u32 %r22, [_Z14calculate_tempiPfS_S_iiiiffffff_param_6];
ld.param.u32 %r23, [_Z14calculate_tempiPfS_S_iiiiffffff_param_7];
ld.param.f32 %f2, [_Z14calculate_tempiPfS_S_iiiiffffff_param_8];
ld.param.f32 %f3, [_Z14calculate_tempiPfS_S_iiiiffffff_param_9];
ld.param.f32 %f4, [_Z14calculate_tempiPfS_S_iiiiffffff_param_10];
ld.param.f32 %f5, [_Z14calculate_tempiPfS_S_iiiiffffff_param_11];
ld.param.f32 %f6, [_Z14calculate_tempiPfS_S_iiiiffffff_param_12];
shl.b32 %r24, %r19, 1;
mov.u32 %r25, 16;
sub.s32 %r26, %r25, %r24;
mov.u32 %r27, %ctaid.y;
mul.lo.s32 %r28, %r26, %r27;
sub.s32 %r1, %r28, %r23;
mov.u32 %r29, %ctaid.x;
mul.lo.s32 %r30, %r26, %r29;
sub.s32 %r2, %r30, %r22;
mov.u32 %r3, %tid.y;
add.s32 %r31, %r1, %r3;
mov.u32 %r4, %tid.x;
add.s32 %r32, %r2, %r4;
mad.lo.s32 %r5, %r31, %r20, %r32;
setp.gt.s32 %p3, %r31, -1;
setp.lt.s32 %p4, %r31, %r21;
and.pred %p5, %p3, %p4;
setp.gt.s32 %p6, %r32, -1;
setp.lt.s32 %p7, %r32, %r20;
and.pred %p8, %p6, %p7;
and.pred %p9, %p8, %p5;
shl.b32 %r33, %r3, 6;
mov.u32 %r34, _ZZ14calculate_tempiPfS_S_iiiiffffffE12temp_on_cuda;
add.s32 %r35, %r34, %r33;
shl.b32 %r36, %r4, 2;
add.s32 %r6, %r35, %r36;
mov.u32 %r37, _ZZ14calculate_tempiPfS_S_iiiiffffffE13power_on_cuda;
add.s32 %r38, %r37, %r33;
add.s32 %r7, %r38, %r36;
not.pred %p10, %p9;
@%p10 bra $L__BB0_2;

cvta.to.global.u64 %rd4, %rd2;
mul.wide.s32 %rd5, %r5, 4;
add.s64 %rd6, %rd4, %rd5;
ld.global.f32 %f7, [%rd6];
st.shared.f32 [%r6], %f7;
cvta.to.global.u64 %rd7, %rd1;
add.s64 %rd8, %rd7, %rd5;
ld.global.f32 %f8, [%rd8];
st.shared.f32 [%r7], %f8;

$L__BB0_2:
bar.sync 0;
mov.u32 %r40, _ZZ14calculate_tempiPfS_S_iiiiffffffE6temp_t;
add.s32 %r41, %r40, %r33;
add.s32 %r8, %r41, %r36;
setp.lt.s32 %p11, %r19, 1;
@%p11 bra $L__BB0_11;

mov.u32 %r81, 0;
neg.s32 %r44, %r1;
shr.s32 %r45, %r1, 31;
and.b32 %r46, %r45, %r44;
add.s32 %r47, %r1, 15;
setp.lt.s32 %p12, %r47, %r21;
mov.u32 %r48, -15;
sub.s32 %r49, %r48, %r1;
add.s32 %r50, %r21, %r49;
add.s32 %r51, %r50, 14;
selp.b32 %r52, 15, %r51, %p12;
neg.s32 %r53, %r2;
shr.s32 %r54, %r2, 31;
and.b32 %r55, %r54, %r53;
add.s32 %r56, %r2, 15;
setp.lt.s32 %p13, %r56, %r20;
sub.s32 %r57, %r48, %r2;
add.s32 %r58, %r20, %r57;
add.s32 %r59, %r58, 14;
selp.b32 %r60, 15, %r59, %p13;
add.s32 %r61, %r3, -1;
add.s32 %r62, %r3, 1;
add.s32 %r63, %r4, -1;
add.s32 %r64, %r4, 1;
setp.lt.s32 %p14, %r4, %r55;
div.rn.f32 %f9, %f6, %f2;
cvt.f64.f32 %fd1, %f9;
min.s32 %r65, %r62, %r52;
shl.b32 %r66, %r65, 6;
add.s32 %r68, %r34, %r66;
add.s32 %r9, %r68, %r36;
max.s32 %r70, %r61, %r46;
shl.b32 %r71, %r70, 6;
add.s32 %r72, %r34, %r71;
add.s32 %r10, %r72, %r36;
rcp.rn.f32 %f10, %f4;
cvt.f64.f32 %fd2, %f10;
min.s32 %r73, %r64, %r60;
shl.b32 %r74, %r73, 2;
add.s32 %r11, %r35, %r74;
max.s32 %r77, %r63, %r55;
shl.b32 %r78, %r77, 2;
add.s32 %r12, %r35, %r78;
rcp.rn.f32 %f11, %f3;
cvt.f64.f32 %fd3, %f11;
setp.gt.s32 %p15, %r4, %r60;
or.pred %p1, %p15, %p14;
setp.gt.s32 %p16, %r3, %r52;
setp.lt.s32 %p17, %r3, %r46;
or.pred %p2, %p16, %p17;
neg.s32 %r80, %r19;
rcp.rn.f32 %f1, %f5;
mov.u16 %rs4, 0;
mov.f32 %f20, 0f42A00000;
mov.u16 %rs6, 1;

$L__BB0_4:
mov.u32 %r79, 14;
sub.s32 %r16, %r79, %r81;
setp.gt.s32 %p18, %r4, %r16;
setp.le.s32 %p19, %r4, %r81;
or.pred %p20, %p19, %p18;
mov.u16 %rs9, %rs4;
@%p20 bra $L__BB0_7;

setp.le.s32 %p21, %r3, %r81;
setp.gt.s32 %p22, %r3, %r16;
or.pred %p23, %p22, %p21;
or.pred %p24, %p23, %p1;
or.pred %p25, %p24, %p2;
mov.u16 %rs9, %rs4;
@%p25 bra $L__BB0_7;

ld.shared.f32 %f12, [%r6];
cvt.f64.f32 %fd4, %f12;
ld.shared.f32 %f13, [%r7];
cvt.f64.f32 %fd5, %f13;
ld.shared.f32 %f14, [%r10];
ld.shared.f32 %f15, [%r9];
add.f32 %f16, %f15, %f14;
cvt.f64.f32 %fd6, %f16;
add.f64 %fd7, %fd4, %fd4;
sub.f64 %fd8, %fd6, %fd7;
fma.rn.f64 %fd9, %fd8, %fd2, %fd5;
ld.shared.f32 %f17, [%r12];
ld.shared.f32 %f18, [%r11];
add.f32 %f19, %f18, %f17;
cvt.f64.f32 %fd10, %f19;
sub.f64 %fd11, %fd10, %fd7;
fma.rn.f64 %fd12, %fd11, %fd3, %fd9;
sub.f32 %f21, %f20, %f12;
mul.f32 %f22, %f1, %f21;
cvt.f64.f32 %fd13, %f22;
add.f64 %fd14, %fd12, %fd13;
fma.rn.f64 %fd15, %fd14, %fd1, %fd4;
cvt.rn.f32.f64 %f23, %fd15;
st.shared.f32 [%r8], %f23;
mov.u16 %rs9, %rs6;

$L__BB0_7:
bar.sync 0;
setp.eq.s32 %p26, %r80, -1;
@%p26 bra $L__BB0_11;

setp.eq.s16 %p27, %rs9, 0;
@%p27 bra $L__BB0_10;

ld.shared.f32 %f24, [%r8];
st.shared.f32 [%r6], %f24;

$L__BB0_10:
bar.sync 0;
add.s32 %r80, %r80, 1;
add.s32 %r81, %r81, 1;
setp.lt.s32 %p28, %r81, %r19;
@%p28 bra $L__BB0_4;

$L__BB0_11:
and.b16 %rs7, %rs9, 255;
setp.eq.s16 %p29, %rs7, 0;
@%p29 bra $L__BB0_13;

ld.shared.f32 %f25, [%r8];
cvta.to.global.u64 %rd9, %rd3;
mul.wide.s32 %rd10, %r5, 4;
add.s64 %rd11, %rd9, %rd10;
st.global.f32 [%rd11], %f25;

$L__BB0_13:
ret;

}



// ===== COMPILED SASS (sm_100) =====

	.target	sm_100

	.elftype	@"ET_EXEC"


//--------------------- .note.nv.tkinfo           --------------------------
	.section	.note.nv.tkinfo,"",@"SHT_NOTE"
	.sectionflags	@"SHF_NOTE_NV_TKINFO"
	.tkinfo
        /*0018*/ 	.word	0x00000002
        /*0030*/ 	.string	""
        /*0030*/ 	.string	"ptxas"
        /*0030*/ 	.string	"Cuda compilation tools, release 13.0, V13.0.88"
        /*0030*/ 	.string	"Build cuda_13.0.r13.0/compiler.36424714_0"
        /*0030*/ 	.string	"-arch sm_100 "



//--------------------- .note.nv.cuinfo           --------------------------
	.section	.note.nv.cuinfo,"",@"SHT_NOTE"
	.sectionflags	@"SHF_NOTE_NV_CUINFO"
        /*0018*/ 	.short	0x0002
        /*001a*/ 	.short	0x0034
        /*001c*/ 	.short	0x0082
	.zero		2


//--------------------- .nv.info                  --------------------------
	.section	.nv.info,"",@"SHT_CUDA_INFO"
	.align	4


	//----- nvinfo : EIATTR_REGCOUNT
	.align		4
        /*0000*/ 	.byte	0x04, 0x2f
        /*0002*/ 	.short	(.L_1 - .L_0)
	.align		4
.L_0:
        /*0004*/ 	.word	index@(_Z14calculate_tempiPfS_S_iiiiffffff)
        /*0008*/ 	.word	0x00000020


	//----- nvinfo : EIATTR_FRAME_SIZE
	.align		4
.L_1:
        /*000c*/ 	.byte	0x04, 0x11
        /*000e*/ 	.short	(.L_3 - .L_2)
	.align		4
.L_2:
        /*0010*/ 	.word	index@($__internal_1_$__cuda_sm3x_div_rn_noftz_f32_slowpath)
        /*0014*/ 	.word	0x00000000


	//----- nvinfo : EIATTR_FRAME_SIZE
	.align		4
.L_3:
        /*0018*/ 	.byte	0x04, 0x11
        /*001a*/ 	.short	(.L_5 - .L_4)
	.align		4
.L_4:
        /*001c*/ 	.word	index@($__internal_0_$__cuda_sm20_rcp_rn_f32_slowpath)
        /*0020*/ 	.word	0x00000000


	//----- nvinfo : EIATTR_FRAME_SIZE
	.align		4
.L_5:
        /*0024*/ 	.byte	0x04, 0x11
        /*0026*/ 	.short	(.L_7 - .L_6)
	.align		4
.L_6:
        /*0028*/ 	.word	index@(_Z14calculate_tempiPfS_S_iiiiffffff)
        /*002c*/ 	.word	0x00000000


	//----- nvinfo : EIATTR_MIN_STACK_SIZE
	.align		4
.L_7:
        /*0030*/ 	.byte	0x04, 0x12
        /*0032*/ 	.short	(.L_9 - .L_8)
	.align		4
.L_8:
        /*0034*/ 	.word	index@(_Z14calculate_tempiPfS_S_iiiiffffff)
        /*0038*/ 	.word	0x00000000
.L_9:


//--------------------- .nv.compat                --------------------------
	.section	.nv.compat,"",@"SHT_CUDA_COMPAT_INFO"
	.align	4
        /*0000*/ 	.byte	0x02, 0x09, 0x00, 0x00, 0x02, 0x02, 0x01, 0x00, 0x02, 0x05, 0x05, 0x00, 0x03, 0x07, 0x01, 0x01
        /*0010*/ 	.byte	0x02, 0x03, 0x00, 0x00, 0x02, 0x06, 0x01, 0x00, 0x04, 0x0b, 0x08, 0x00, 0x01, 0x00, 0x00, 0x00
        /*0020*/ 	.byte	0x00, 0x00, 0x00, 0x00


//--------------------- .nv.info._Z14calculate_tempiPfS_S_iiiiffffff --------------------------
	.section	.nv.info._Z14calculate_tempiPfS_S_iiiiffffff,"",@"SHT_CUDA_INFO"
	.sectionflags	@""
	.align	4


	//----- nvinfo : EIATTR_CUDA_API_VERSION
	.align		4
        /*0000*/ 	.byte	0x04, 0x37
        /*0002*/ 	.short	(.L_11 - .L_10)
.L_10:
        /*0004*/ 	.word	0x00000082


	//----- nvinfo : EIATTR_KPARAM_INFO
	.align		4
.L_11:
        /*0008*/ 	.byte	0x04, 0x17
        /*000a*/ 	.short	(.L_13 - .L_12)
.L_12:
        /*000c*/ 	.word	0x00000000
        /*0010*/ 	.short	0x000d
        /*0012*/ 	.short	0x0044
        /*0014*/ 	.byte	0x00, 0xf0, 0x11, 0x00


	//----- nvinfo : EIATTR_KPARAM_INFO
	.align		4
.L_13:
        /*0018*/ 	.byte	0x04, 0x17
        /*001a*/ 	.short	(.L_15 - .L_14)
.L_14:
        /*001c*/ 	.word	0x00000000
        /*0020*/ 	.short	0x000c
        /*0022*/ 	.short	0x0040
        /*0024*/ 	.byte	0x00, 0xf0, 0x11, 0x00


	//----- nvinfo : EIATTR_KPARAM_INFO
	.align		4
.L_15:
        /*0028*/ 	.byte	0x04, 0x17
        /*002a*/ 	.short	(.L_17 - .L_16)
.L_16:
        /*002c*/ 	.word	0x00000000
        /*0030*/ 	.short	0x000b
        /*0032*/ 	.short	0x003c
        /*0034*/ 	.byte	0x00, 0xf0, 0x11, 0x00


	//----- nvinfo : EIATTR_KPARAM_INFO
	.align		4
.L_17:
        /*0038*/ 	.byte	0x04, 0x17
        /*003a*/ 	.short	(.L_19 - .L_18)
.L_18:
        /*003c*/ 	.word	0x00000000
        /*0040*/ 	.short	0x000a
        /*0042*/ 	.short	0x0038
        /*0044*/ 	.byte	0x00, 0xf0, 0x11, 0x00


	//----- nvinfo : EIATTR_KPARAM_INFO
	.align		4
.L_19:
        /*0048*/ 	.byte	0x04, 0x17
        /*004a*/ 	.short	(.L_21 - .L_20)
.L_20:
        /*004c*/ 	.word	0x00000000
        /*0050*/ 	.short	0x0009
        /*0052*/ 	.short	0x0034
        /*0054*/ 	.byte	0x00, 0xf0, 0x11, 0x00


	//----- nvinfo : EIATTR_KPARAM_INFO
	.align		4
.L_21:
        /*0058*/ 	.byte	0x04, 0x17
        /*005a*/ 	.short	(.L_23 - .L_22)
.L_22:
        /*005c*/ 	.word	0x00000000
        /*0060*/ 	.short	0x0008
        /*0062*/ 	.short	0x0030
        /*0064*/ 	.byte	0x00, 0xf0, 0x11, 0x00


	//----- nvinfo : EIATTR_KPARAM_INFO
	.align		4
.L_23:
        /*0068*/ 	.byte	0x04, 0x17
        /*006a*/ 	.short	(.L_25 - .L_24)
.L_24:
        /*006c*/ 	.word	0x00000000
        /*0070*/ 	.short	0x0007
        /*0072*/ 	.short	0x002c
        /*0074*/ 	.byte	0x00, 0xf0, 0x11, 0x00


	//----- nvinfo : EIATTR_KPARAM_INFO
	.align		4
.L_25:
        /*0078*/ 	.byte	0x04, 0x17
        /*007a*/ 	.short	(.L_27 - .L_26)
.L_26:
        /*007c*/ 	.word	0x00000000
        /*0080*/ 	.short	0x0006
        /*0082*/ 	.short	0x0028
        /*0084*/ 	.byte	0x00, 0xf0, 0x11, 0x00


	//----- nvinfo : EIATTR_KPARAM_INFO
	.align		4
.L_27:
        /*0088*/ 	.byte	0x04, 0x17
        /*008a*/ 	.short	(.L_29 - .L_28)
.L_28:
        /*008c*/ 	.word	0x00000000
        /*0090*/ 	.short	0x0005
        /*0092*/ 	.short	0x0024
        /*0094*/ 	.byte	0x00, 0xf0, 0x11, 0x00


	//----- nvinfo : EIATTR_KPARAM_INFO
	.align		4
.L_29:
        /*0098*/ 	.byte	0x04, 0x17
        /*009a*/ 	.short	(.L_31 - .L_30)
.L_30:
        /*009c*/ 	.word	0x00000000
        /*00a0*/ 	.short	0x0004
        /*00a2*/ 	.short	0x0020
        /*00a4*/ 	.byte	0x00, 0xf0, 0x11, 0x00


	//----- nvinfo : EIATTR_KPARAM_INFO
	.align		4
.L_31:
        /*00a8*/ 	.byte	0x04, 0x17
        /*00aa*/ 	.short	(.L_33 - .L_32)
.L_32:
        /*00ac*/ 	.word	0x00000000
        /*00b0*/ 	.short	0x0003
        /*00b2*/ 	.short	0x0018
        /*00b4*/ 	.byte	0x00, 0xf0, 0x21, 0x00


	//----- nvinfo : EIATTR_KPARAM_INFO
	.align		4
.L_33:
        /*00b8*/ 	.byte	0x04, 0x17
        /*00ba*/ 	.short	(.L_35 - .L_34)
.L_34:
        /*00bc*/ 	.word	0x00000000
        /*00c0*/ 	.short	0x0002
        /*00c2*/ 	.short	0x0010
        /*00c4*/ 	.byte	0x00, 0xf0, 0x21, 0x00


	//----- nvinfo : EIATTR_KPARAM_INFO
	.align		4
.L_35:
        /*00c8*/ 	.byte	0x04, 0x17
        /*00ca*/ 	.short	(.L_37 - .L_36)
.L_36:
        /*00cc*/ 	.word	0x00000000
        /*00d0*/ 	.short	0x0001
        /*00d2*/ 	.short	0x0008
        /*00d4*/ 	.byte	0x00, 0xf0, 0x21, 0x00


	//----- nvinfo : EIATTR_KPARAM_INFO
	.align		4
.L_37:
        /*00d8*/ 	.byte	0x04, 0x17
        /*00da*/ 	.short	(.L_39 - .L_38)
.L_38:
        /*00dc*/ 	.word	0x00000000
        /*00e0*/ 	.short	0x0000
        /*00e2*/ 	.short	0x0000
        /*00e4*/ 	.byte	0x00, 0xf0, 0x11, 0x00


	//----- nvinfo : EIATTR_SPARSE_MMA_MASK
	.align		4
.L_39:
        /*00e8*/ 	.byte	0x03, 0x50
        /*00ea*/ 	.short	0x0000


	//----- nvinfo : EIATTR_MAXREG_COUNT
	.align		4
        /*00ec*/ 	.byte	0x03, 0x1b
        /*00ee*/ 	.short	0x00ff


	//----- nvinfo : EIATTR_NUM_BARRIERS
	.align		4
        /*00f0*/ 	.byte	0x02, 0x4c
        /*00f2*/ 	.byte	0x01
	.zero		1


	//----- nvinfo : EIATTR_MERCURY_ISA_VERSION
	.align		4
        /*00f4*/ 	.byte	0x03, 0x5f
        /*00f6*/ 	.short	0x0101


	//----- nvinfo : EIATTR_VRC_CTA_INIT_COUNT
	.align		4
        /*00f8*/ 	.byte	0x02, 0x4a
	.zero		1
	.zero		1


	//----- nvinfo : EIATTR_EXIT_INSTR_OFFSETS
	.align		4
        /*00fc*/ 	.byte	0x04, 0x1c
        /*00fe*/ 	.short	(.L_41 - .L_40)


	//   ....[0]....
.L_40:
        /*0100*/ 	.word	0x00000bf0


	//   ....[1]....
        /*0104*/ 	.word	0x00000c40


	//----- nvinfo : EIATTR_CRS_STACK_SIZE
	.align		4
.L_41:
        /*0108*/ 	.byte	0x04, 0x1e
        /*010a*/ 	.short	(.L_43 - .L_42)
.L_42:
        /*010c*/ 	.word	0x00000000


	//----- nvinfo : EIATTR_CBANK_PARAM_SIZE
	.align		4
.L_43:
        /*0110*/ 	.byte	0x03, 0x19
        /*0112*/ 	.short	0x0048


	//----- nvinfo : EIATTR_PARAM_CBANK
	.align		4
        /*0114*/ 	.byte	0x04, 0x0a
        /*0116*/ 	.short	(.L_45 - .L_44)
	.align		4
.L_44:
        /*0118*/ 	.word	index@(.nv.constant0._Z14calculate_tempiPfS_S_iiiiffffff)
        /*011c*/ 	.short	0x0380
        /*011e*/ 	.short	0x0048


	//----- nvinfo : EIATTR_SW_WAR
	.align		4
.L_45:
        /*0120*/ 	.byte	0x04, 0x36
        /*0122*/ 	.short	(.L_47 - .L_46)
.L_46:
        /*0124*/ 	.word	0x00000008
.L_47:


//--------------------- .nv.callgraph             --------------------------
	.section	.nv.callgraph,"",@"SHT_CUDA_CALLGRAPH"
	.align	4
	.sectionentsize	8
	.align		4
        /*0000*/ 	.word	0x00000000
	.align		4
        /*0004*/ 	.word	0xffffffff
	.align		4
        /*0008*/ 	.word	0x00000000
	.align		4
        /*000c*/ 	.word	0xfffffffe
	.align		4
        /*0010*/ 	.word	0x00000000
	.align		4
        /*0014*/ 	.word	0xfffffffd
	.align		4
        /*0018*/ 	.word	0x00000000
	.align		4
        /*001c*/ 	.word	0xfffffffc


//--------------------- .text._Z14calculate_tempiPfS_S_iiiiffffff --------------------------
	.section	.text._Z14calculate_tempiPfS_S_iiiiffffff,"ax",@progbits
	.align	128
        .global         _Z14calculate_tempiPfS_S_iiiiffffff
        .type           _Z14calculate_tempiPfS_S_iiiiffffff,@function
        .size           _Z14calculate_tempiPfS_S_iiiiffffff,(.L_x_23 - _Z14calculate_tempiPfS_S_iiiiffffff)
        .other          _Z14calculate_tempiPfS_S_iiiiffffff,@"STO_CUDA_ENTRY STV_DEFAULT"
_Z14calculate_tempiPfS_S_iiiiffffff:
.text._Z14calculate_tempiPfS_S_iiiiffffff:
[----:B------:R-:W-:Y:S01]  /*0000*/  LDC R1, c[0x0][0x37c] ;  /* 0x0000df00ff017b82 */ /* 0x000fe20000000800 */
[----:B------:R-:W0:Y:S01]  /*0010*/  LDCU UR9, c[0x0][0x380] ;  /* 0x00007000ff0977ac */ /* 0x000e220008000800 */
[----:B------:R-:W1:Y:S06]  /*0020*/  S2R R0, SR_TID.Y ;  /* 0x0000000000007919 */ /* 0x000e6c0000002200 */
[----:B------:R-:W2:Y:S01]  /*0030*/  S2UR UR5, SR_CTAID.Y ;  /* 0x00000000000579c3 */ /* 0x000ea20000002600 */
[----:B------:R-:W2:Y:S01]  /*0040*/  LDCU.128 UR12, c[0x0][0x3a0] ;  /* 0x00007400ff0c77ac */ /* 0x000ea20008000c00 */
[----:B------:R-:W3:Y:S06]  /*0050*/  S2R R2, SR_TID.X ;  /* 0x0000000000027919 */ /* 0x000eec0000002100 */
[----:B------:R-:W4:Y:S01]  /*0060*/  S2UR UR6, SR_CTAID.X ;  /* 0x00000000000679c3 */ /* 0x000f220000002500 */
[----:B0-----:R-:W-:-:S04]  /*0070*/  UIADD3 UR4, UPT, UPT, -UR9, URZ, URZ ;  /* 0x000000ff09047290 */ /* 0x001fc8000fffe1ff */
[----:B------:R-:W-:-:S04]  /*0080*/  ULEA UR4, UR4, 0x10, 0x1 ;  /* 0x0000001004047891 */ /* 0x000fc8000f8e08ff */
[----:B--2---:R-:W-:-:S06]  /*0090*/  UIMAD UR5, UR4, UR5, -UR15 ;  /* 0x00000005040572a4 */ /* 0x004fcc000f8e0a0f */
[----:B-1----:R-:W-:Y:S01]  /*00a0*/  VIADD R3, R0, UR5 ;  /* 0x0000000500037c36 */ /* 0x002fe20008000000 */
[----:B----4-:R-:W-:Y:S01]  /*00b0*/  UIMAD UR4, UR4, UR6, -UR14 ;  /* 0x00000006040472a4 */ /* 0x010fe2000f8e0a0e */
[----:B------:R-:W0:Y:S03]  /*00c0*/  LDCU.64 UR14, c[0x0][0x358] ;  /* 0x00006b00ff0e77ac */ /* 0x000e260008000a00 */
[C---:B------:R-:W-:Y:S02]  /*00d0*/  ISETP.GE.AND P0, PT, R3.reuse, UR13, PT ;  /* 0x0000000d03007c0c */ /* 0x040fe4000bf06270 */
[----:B---3--:R-:W-:Y:S02]  /*00e0*/  VIADD R4, R2, UR4 ;  /* 0x0000000402047c36 */ /* 0x008fe40008000000 */
[C---:B------:R-:W-:Y:S02]  /*00f0*/  ISETP.GT.AND P0, PT, R3.reuse, -0x1, !P0 ;  /* 0xffffffff0300780c */ /* 0x040fe40004704270 */
[----:B------:R-:W-:Y:S01]  /*0100*/  IMAD R3, R3, UR12, R4 ;  /* 0x0000000c03037c24 */ /* 0x000fe2000f8e0204 */
[----:B------:R-:W-:-:S04]  /*0110*/  ISETP.GE.AND P1, PT, R4, UR12, PT ;  /* 0x0000000c04007c0c */ /* 0x000fc8000bf26270 */
[----:B------:R-:W-:-:S04]  /*0120*/  ISETP.GT.AND P1, PT, R4, -0x1, !P1 ;  /* 0xffffffff0400780c */ /* 0x000fc80004f24270 */
[----:B------:R-:W-:-:S13]  /*0130*/  PLOP3.LUT P0, PT, P1, P0, PT, 0x80, 0x8 ;  /* 0x000000000008781c */ /* 0x000fda0000f01070 */
[----:B------:R-:W1:Y:S08]  /*0140*/  @P0 LDC.64 R6, c[0x0][0x390] ;  /* 0x0000e400ff060b82 */ /* 0x000e700000000a00 */
[----:B------:R-:W2:Y:S01]  /*0150*/  @P0 LDC.64 R8, c[0x0][0x388] ;  /* 0x0000e200ff080b82 */ /* 0x000ea20000000a00 */
[----:B-1----:R-:W-:-:S06]  /*0160*/  @P0 IMAD.WIDE R6, R3, 0x4, R6 ;  /* 0x0000000403060825 */ /* 0x002fcc00078e0206 */
[----:B0-----:R-:W3:Y:S01]  /*0170*/  @P0 LDG.E R7, desc[UR14][R6.64] ;  /* 0x0000000e06070981 */ /* 0x001ee2000c1e1900 */
[----:B--2---:R-:W-:-:S06]  /*0180*/  @P0 IMAD.WIDE R8, R3, 0x4, R8 ;  /* 0x0000000403080825 */ /* 0x004fcc00078e0208 */
[----:B------:R0:W2:Y:S01]  /*0190*/  @P0 LDG.E R8, desc[UR14][R8.64] ;  /* 0x0000000e08080981 */ /* 0x0000a2000c1e1900 */
[----:B------:R-:W1:Y:S01]  /*01a0*/  S2UR UR8, SR_CgaCtaId ;  /* 0x00000000000879c3 */ /* 0x000e620000008800 */
[----:B------:R-:W-:Y:S02]  /*01b0*/  UMOV UR6, 0x400 ;  /* 0x0000040000067882 */ /* 0x000fe40000000000 */
[----:B------:R-:W-:Y:S02]  /*01c0*/  UIADD3 UR7, UPT, UPT, UR6, 0x400, URZ ;  /* 0x0000040006077890 */ /* 0x000fe4000fffe0ff */
[----:B-1----:R-:W-:Y:S02]  /*01d0*/  ULEA UR10, UR8, UR6, 0x18 ;  /* 0x00000006080a7291 */ /* 0x002fe4000f8ec0ff */
[----:B------:R-:W-:-:S04]  /*01e0*/  ULEA UR7, UR8, UR7, 0x18 ;  /* 0x0000000708077291 */ /* 0x000fc8000f8ec0ff */
[C---:B------:R-:W-:Y:S02]  /*01f0*/  LEA R13, R0.reuse, UR10, 0x6 ;  /* 0x0000000a000d7c11 */ /* 0x040fe4000f8e30ff */
[----:B------:R-:W-:-:S03]  /*0200*/  LEA R5, R0, UR7, 0x6 ;  /* 0x0000000700057c11 */ /* 0x000fc6000f8e30ff */
[C---:B------:R-:W-:Y:S02]  /*0210*/  IMAD R4, R2.reuse, 0x4, R13 ;  /* 0x0000000402047824 */ /* 0x040fe400078e020d */
[----:B------:R-:W-:Y:S01]  /*0220*/  IMAD R5, R2, 0x4, R5 ;  /* 0x0000000402057824 */ /* 0x000fe200078e0205 */
[----:B------:R-:W-:Y:S02]  /*0230*/  UIADD3 UR6, UPT, UPT, UR6, 0x800, URZ ;  /* 0x0000080006067890 */ /* 0x000fe4000fffe0ff */
[----:B------:R-:W-:Y:S02]  /*0240*/  UISETP.GE.AND UP0, UPT, UR9, 0x1, UPT ;  /* 0x000000010900788c */ /* 0x000fe4000bf06270 */
[----:B------:R-:W-:-:S06]  /*0250*/  ULEA UR6, UR8, UR6, 0x18 ;  /* 0x0000000608067291 */ /* 0x000fcc000f8ec0ff */
[----:B0-----:R-:W-:-:S05]  /*0260*/  LEA R9, R0, UR6, 0x6 ;  /* 0x0000000600097c11 */ /* 0x001fca000f8e30ff */
[----:B------:R-:W-:Y:S01]  /*0270*/  IMAD R6, R2, 0x4, R9 ;  /* 0x0000000402067824 */ /* 0x000fe200078e0209 */
[----:B---3--:R0:W-:Y:S04]  /*0280*/  @P0 STS [R4], R7 ;  /* 0x0000000704000388 */ /* 0x0081e80000000800 */
[----:B--2---:R0:W-:Y:S01]  /*0290*/  @P0 STS [R5], R8 ;  /* 0x0000000805000388 */ /* 0x0041e20000000800 */
[----:B------:R-:W-:Y:S06]  /*02a0*/  BAR.SYNC.DEFER_BLOCKING 0x0 ;  /* 0x0000000000007b1d */ /* 0x000fec0000010000 */
[----:B------:R-:W-:Y:S05]  /*02b0*/  BRA.U !UP0, `(.L_x_0) ;  /* 0x0000000908487547 */ /* 0x000fea000b800000 */
[----:B------:R-:W0:Y:S01]  /*02c0*/  LDC R11, c[0x0][0x3b0] ;  /* 0x0000ec00ff0b7b82 */ /* 0x000e220000000800 */
[----:B------:R-:W1:Y:S01]  /*02d0*/  LDCU UR11, c[0x0][0x3c0] ;  /* 0x00007800ff0b77ac */ /* 0x000e620008000800 */
[----:B------:R-:W-:Y:S02]  /*02e0*/  VIADD R10, R0, 0x1 ;  /* 0x00000001000a7836 */ /* 0x000fe40000000000 */
[C---:B------:R-:W-:Y:S01]  /*02f0*/  VIADD R16, R2.reuse, 0xffffffff ;  /* 0xffffffff02107836 */ /* 0x040fe20000000000 */
[----:B------:R-:W-:Y:S01]  /*0300*/  UIADD3 UR7, UPT, UPT, UR5, 0xf, URZ ;  /* 0x0000000f05077890 */ /* 0x000fe2000fffe0ff */
[----:B------:R-:W-:Y:S01]  /*0310*/  VIADD R12, R2, 0x1 ;  /* 0x00000001020c7836 */ /* 0x000fe20000000000 */
[----:B------:R-:W-:Y:S02]  /*0320*/  UIADD3 UR9, UPT, UPT, UR4, 0xf, URZ ;  /* 0x0000000f04097890 */ /* 0x000fe4000fffe0ff */
[----:B------:R-:W-:Y:S02]  /*0330*/  UISETP.GE.AND UP0, UPT, UR7, UR13, UPT ;  /* 0x0000000d0700728c */ /* 0x000fe4000bf06270 */
[----:B------:R-:W-:-:S02]  /*0340*/  UIADD3 UR6, UPT, UPT, UR13, -0xf, -UR5 ;  /* 0xfffffff10d067890 */ /* 0x000fc4000fffe805 */
[----:B------:R-:W-:Y:S02]  /*0350*/  UISETP.GE.AND UP1, UPT, UR9, UR12, UPT ;  /* 0x0000000c0900728c */ /* 0x000fe4000bf26270 */
[----:B------:R-:W-:Y:S02]  /*0360*/  UIADD3 UR7, UPT, UPT, -UR5, URZ, URZ ;  /* 0x000000ff05077290 */ /* 0x000fe4000fffe1ff */
[----:B------:R-:W-:Y:S01]  /*0370*/  UIADD3 UR8, UPT, UPT, UR12, -0xf, -UR4 ;  /* 0xfffffff10c087890 */ /* 0x000fe2000fffe804 */
[----:B-1----:R-:W-:Y:S01]  /*0380*/  IMAD.U32 R14, RZ, RZ, UR11 ;  /* 0x0000000bff0e7e24 */ /* 0x002fe2000f8e00ff */
[----:B------:R-:W-:Y:S02]  /*0390*/  USHF.R.S32.HI UR5, URZ, 0x1f, UR5 ;  /* 0x0000001fff057899 */ /* 0x000fe40008011405 */
[----:B------:R-:W-:Y:S01]  /*03a0*/  UIADD3 UR9, UPT, UPT, -UR4, URZ, URZ ;  /* 0x000000ff04097290 */ /* 0x000fe2000fffe1ff */
[----:B0-----:R-:W0:Y:S01]  /*03b0*/  MUFU.RCP R7, R11 ;  /* 0x0000000b00077308 */ /* 0x001e220000001000 */
[----:B------:R-:W-:-:S02]  /*03c0*/  USHF.R.S32.HI UR4, URZ, 0x1f, UR4 ;  /* 0x0000001fff047899 */ /* 0x000fc40008011404 */
[----:B------:R-:W-:Y:S02]  /*03d0*/  ULOP3.LUT UR5, UR5, UR7, URZ, 0xc0, !UPT ;  /* 0x0000000705057292 */ /* 0x000fe4000f8ec0ff */
[----:B------:R-:W-:Y:S02]  /*03e0*/  UIADD3 UR6, UPT, UPT, UR6, 0xe, URZ ;  /* 0x0000000e06067890 */ /* 0x000fe4000fffe0ff */
[----:B------:R-:W-:Y:S01]  /*03f0*/  UIADD3 UR8, UPT, UPT, UR8, 0xe, URZ ;  /* 0x0000000e08087890 */ /* 0x000fe2000fffe0ff */
[----:B------:R-:W1:Y:S01]  /*0400*/  FCHK P1, R14, R11 ;  /* 0x0000000b0e007302 */ /* 0x000e620000020000 */
[----:B------:R-:W-:Y:S02]  /*0410*/  ULOP3.LUT UR7, UR4, UR9, URZ, 0xc0, !UPT ;  /* 0x0000000904077292 */ /* 0x000fe4000f8ec0ff */
[----:B------:R-:W-:Y:S02]  /*0420*/  USEL UR6, UR6, 0xf, UP0 ;  /* 0x0000000f06067887 */ /* 0x000fe40008000000 */
[----:B------:R-:W-:Y:S01]  /*0430*/  USEL UR8, UR8, 0xf, UP1 ;  /* 0x0000000f08087887 */ /* 0x000fe20008800000 */
[----:B------:R-:W-:Y:S01]  /*0440*/  UMOV UR4, URZ ;  /* 0x000000ff00047c82 */ /* 0x000fe20008000000 */
[----:B------:R-:W-:Y:S01]  /*0450*/  ISETP.GE.AND P0, PT, R2, UR7, PT ;  /* 0x0000000702007c0c */ /* 0x000fe2000bf06270 */
[----:B0-----:R-:W-:-:S04]  /*0460*/  FFMA R8, R7, -R11, 1 ;  /* 0x3f80000007087423 */ /* 0x001fc8000000080b */
[----:B------:R-:W-:-:S04]  /*0470*/  FFMA R7, R7, R8, R7 ;  /* 0x0000000807077223 */ /* 0x000fc80000000007 */
[----:B------:R-:W-:-:S04]  /*0480*/  FFMA R8, R7, UR11, RZ ;  /* 0x0000000b07087c23 */ /* 0x000fc800080000ff */
[----:B------:R-:W-:-:S04]  /*0490*/  FFMA R9, R8, -R11, UR11 ;  /* 0x0000000b08097e23 */ /* 0x000fc8000800080b */
[----:B------:R-:W-:Y:S01]  /*04a0*/  FFMA R8, R7, R9, R8 ;  /* 0x0000000907087223 */ /* 0x000fe20000000008 */
[----:B------:R-:W-:Y:S01]  /*04b0*/  VIADD R9, R0, 0xffffffff ;  /* 0xffffffff00097836 */ /* 0x000fe20000000000 */
[----:B-1----:R-:W-:Y:S06]  /*04c0*/  @!P1 BRA `(.L_x_1) ;  /* 0x00000000000c9947 */ /* 0x002fec0003800000 */
[----:B------:R-:W-:-:S07]  /*04d0*/  MOV R14, 0x4f0 ;  /* 0x000004f0000e7802 */ /* 0x000fce0000000f00 */
[----:B------:R-:W-:Y:S05]  /*04e0*/  CALL.REL.NOINC `($__internal_1_$__cuda_sm3x_div_rn_noftz_f32_slowpath) ;  /* 0x0000000800ac7944 */ /* 0x000fea0003c00000 */
[----:B------:R-:W-:-:S07]  /*04f0*/  IMAD.MOV.U32 R8, RZ, RZ, R7 ;  /* 0x000000ffff087224 */ /* 0x000fce00078e0007 */
.L_x_1:
[----:B------:R-:W0:Y:S01]  /*0500*/  LDC R15, c[0x0][0x3b8] ;  /* 0x0000ee00ff0f7b82 */ /* 0x000e220000000800 */
[----:B------:R-:W-:Y:S02]  /*0510*/  VIMNMX R11, PT, PT, R9, UR5, !PT ;  /* 0x00000005090b7c48 */ /* 0x000fe4000ffe0100 */
[----:B------:R-:W1:Y:S01]  /*0520*/  F2F.F64.F32 R8, R8 ;  /* 0x0000000800087310 */ /* 0x000e620000201800 */
[----:B------:R-:W-:Y:S02]  /*0530*/  VIMNMX R10, PT, PT, R10, UR6, PT ;  /* 0x000000060a0a7c48 */ /* 0x000fe4000bfe0100 */
[----:B------:R-:W-:-:S05]  /*0540*/  LEA R11, R11, UR10, 0x6 ;  /* 0x0000000a0b0b7c11 */ /* 0x000fca000f8e30ff */
[----:B------:R-:W-:Y:S02]  /*0550*/  IMAD R22, R2, 0x4, R11 ;  /* 0x0000000402167824 */ /* 0x000fe400078e020b */
[----:B0-----:R-:W-:-:S05]  /*0560*/  VIADD R7, R15, 0x1800000 ;  /* 0x018000000f077836 */ /* 0x001fca0000000000 */
[----:B------:R-:W-:-:S04]  /*0570*/  LOP3.LUT R7, R7, 0x7f800000, RZ, 0xc0, !PT ;  /* 0x7f80000007077812 */ /* 0x000fc800078ec0ff */
[----:B------:R-:W-:Y:S02]  /*0580*/  ISETP.GT.U32.AND P1, PT, R7, 0x1ffffff, PT ;  /* 0x01ffffff0700780c */ /* 0x000fe40003f24070 */
[----:B------:R-:W-:-:S05]  /*0590*/  LEA R7, R10, UR10, 0x6 ;  /* 0x0000000a0a077c11 */ /* 0x000fca000f8e30ff */
[----:B------:R-:W-:-:S06]  /*05a0*/  IMAD R7, R2, 0x4, R7 ;  /* 0x0000000402077824 */ /* 0x000fcc00078e0207 */
[----:B-1----:R-:W-:Y:S05]  /*05b0*/  @P1 BRA `(.L_x_2) ;  /* 0x0000000000181947 */ /* 0x002fea0003800000 */
[----:B------:R-:W0:Y:S01]  /*05c0*/  LDCU UR9, c[0x0][0x3b8] ;  /* 0x00007700ff0977ac */ /* 0x000e220008000800 */
[----:B------:R-:W-:Y:S01]  /*05d0*/  MOV R17, 0x600 ;  /* 0x0000060000117802 */ /* 0x000fe20000000f00 */
[----:B0-----:R-:W-:-:S07]  /*05e0*/  IMAD.U32 R14, RZ, RZ, UR9 ;  /* 0x00000009ff0e7e24 */ /* 0x001fce000f8e00ff */
[----:B------:R-:W-:Y:S05]  /*05f0*/  CALL.REL.NOINC `($__internal_0_$__cuda_sm20_rcp_rn_f32_slowpath) ;  /* 0x0000000400947944 */ /* 0x000fea0003c00000 */
[----:B------:R-:W-:Y:S01]  /*0600*/  IMAD.MOV.U32 R10, RZ, RZ, R25 ;  /* 0x000000ffff0a7224 */ /* 0x000fe200078e0019 */
[----:B------:R-:W-:Y:S06]  /*0610*/  BRA `(.L_x_3) ;  /* 0x0000000000107947 */ /* 0x000fec0003800000 */
.L_x_2:
[----:B------:R-:W0:Y:S02]  /*0620*/  MUFU.RCP R10, R15 ;  /* 0x0000000f000a7308 */ /* 0x000e240000001000 */
[----:B0-----:R-:W-:-:S04]  /*0630*/  FFMA R11, R10, R15, -1 ;  /* 0xbf8000000a0b7423 */ /* 0x001fc8000000000f */
[----:B------:R-:W-:-:S04]  /*0640*/  FADD.FTZ R11, -R11, -RZ ;  /* 0x800000ff0b0b7221 */ /* 0x000fc80000010100 */
[----:B------:R-:W-:-:S07]  /*0650*/  FFMA R10, R10, R11, R10 ;  /* 0x0000000b0a0a7223 */ /* 0x000fce000000000a */
.L_x_3:
[----:B------:R-:W0:Y:S01]  /*0660*/  LDC R15, c[0x0][0x3b4] ;  /* 0x0000ed00ff0f7b82 */ /* 0x000e220000000800 */
[----:B------:R-:W-:Y:S02]  /*0670*/  VIMNMX R12, PT, PT, R12, UR8, PT ;  /* 0x000000080c0c7c48 */ /* 0x000fe4000bfe0100 */
[----:B------:R-:W-:-:S03]  /*0680*/  VIMNMX R16, PT, PT, R16, UR7, !PT ;  /* 0x0000000710107c48 */ /* 0x000fc6000ffe0100 */
[--C-:B------:R-:W-:Y:S02]  /*0690*/  IMAD R23, R12, 0x4, R13.reuse ;  /* 0x000000040c177824 */ /* 0x100fe400078e020d */
[----:B------:R-:W-:Y:S02]  /*06a0*/  IMAD R24, R16, 0x4, R13 ;  /* 0x0000000410187824 */ /* 0x000fe400078e020d */
[----:B0-----:R-:W-:-:S05]  /*06b0*/  VIADD R11, R15, 0x1800000 ;  /* 0x018000000f0b7836 */ /* 0x001fca0000000000 */
[----:B------:R-:W-:Y:S02]  /*06c0*/  LOP3.LUT R14, R11, 0x7f800000, RZ, 0xc0, !PT ;  /* 0x7f8000000b0e7812 */ /* 0x000fe400078ec0ff */
[----:B------:R-:W0:Y:S02]  /*06d0*/  F2F.F64.F32 R10, R10 ;  /* 0x0000000a000a7310 */ /* 0x000e240000201800 */
[----:B------:R-:W-:-:S13]  /*06e0*/  ISETP.GT.U32.AND P1, PT, R14, 0x1ffffff, PT ;  /* 0x01ffffff0e00780c */ /* 0x000fda0003f24070 */
[----:B0-----:R-:W-:Y:S05]  /*06f0*/  @P1 BRA `(.L_x_4) ;  /* 0x0000000000141947 */ /* 0x001fea0003800000 */
[----:B------:R-:W0:Y:S01]  /*0700*/  LDC R14, c[0x0][0x3b4] ;  /* 0x0000ed00ff0e7b82 */ /* 0x000e220000000800 */
[----:B------:R-:W-:-:S07]  /*0710*/  MOV R17, 0x730 ;  /* 0x0000073000117802 */ /* 0x000fce0000000f00 */
[----:B0-----:R-:W-:Y:S05]  /*0720*/  CALL.REL.NOINC `($__internal_0_$__cuda_sm20_rcp_rn_f32_slowpath) ;  /* 0x0000000400487944 */ /* 0x001fea0003c00000 */
[----:B------:R-:W-:Y:S01]  /*0730*/  IMAD.MOV.U32 R12, RZ, RZ, R25 ;  /* 0x000000ffff0c7224 */ /* 0x000fe200078e0019 */
[----:B------:R-:W-:Y:S06]  /*0740*/  BRA `(.L_x_5) ;  /* 0x0000000000107947 */ /* 0x000fec0003800000 */
.L_x_4:
[----:B------:R-:W0:Y:S02]  /*0750*/  MUFU.RCP R12, R15 ;  /* 0x0000000f000c7308 */ /* 0x000e240000001000 */
[----:B0-----:R-:W-:-:S04]  /*0760*/  FFMA R13, R12, R15, -1 ;  /* 0xbf8000000c0d7423 */ /* 0x001fc8000000000f */
[----:B------:R-:W-:-:S04]  /*0770*/  FADD.FTZ R13, -R13, -RZ ;  /* 0x800000ff0d0d7221 */ /* 0x000fc80000010100 */
[----:B------:R-:W-:-:S07]  /*0780*/  FFMA R12, R12, R13, R12 ;  /* 0x0000000d0c0c7223 */ /* 0x000fce000000000c */
.L_x_5:
[----:B------:R-:W0:Y:S01]  /*0790*/  LDC R16, c[0x0][0x3bc] ;  /* 0x0000ef00ff107b82 */ /* 0x000e220000000800 */
[----:B------:R-:W1:Y:S01]  /*07a0*/  LDCU UR7, c[0x0][0x380] ;  /* 0x00007000ff0777ac */ /* 0x000e620008000800 */
[----:B------:R-:W-:Y:S02]  /*07b0*/  ISETP.GE.AND P1, PT, R0, UR5, PT ;  /* 0x0000000500007c0c */ /* 0x000fe4000bf26270 */
[----:B------:R-:W-:Y:S01]  /*07c0*/  ISETP.GT.OR P0, PT, R2, UR8, !P0 ;  /* 0x0000000802007c0c */ /* 0x000fe2000c704670 */
[----:B------:R-:W2:Y:S01]  /*07d0*/  LDCU UR9, c[0x0][0x380] ;  /* 0x00007000ff0977ac */ /* 0x000ea20008000800 */
[----:B------:R-:W-:Y:S01]  /*07e0*/  ISETP.GT.OR P1, PT, R0, UR6, !P1 ;  /* 0x0000000600007c0c */ /* 0x000fe2000cf24670 */
[----:B-1----:R-:W-:Y:S01]  /*07f0*/  UIADD3 UR5, UPT, UPT, -UR7, URZ, URZ ;  /* 0x000000ff07057290 */ /* 0x002fe2000fffe1ff */
[----:B0-----:R-:W-:-:S05]  /*0800*/  VIADD R13, R16, 0x1800000 ;  /* 0x01800000100d7836 */ /* 0x001fca0000000000 */
[----:B------:R-:W-:-:S04]  /*0810*/  LOP3.LUT R13, R13, 0x7f800000, RZ, 0xc0, !PT ;  /* 0x7f8000000d0d7812 */ /* 0x000fc800078ec0ff */
[----:B------:R-:W-:Y:S02]  /*0820*/  ISETP.GT.U32.AND P2, PT, R13, 0x1ffffff, PT ;  /* 0x01ffffff0d00780c */ /* 0x000fe40003f44070 */
[----:B------:R-:W0:Y:S11]  /*0830*/  F2F.F64.F32 R12, R12 ;  /* 0x0000000c000c7310 */ /* 0x000e360000201800 */
[----:B--2---:R-:W-:Y:S05]  /*0840*/  @P2 BRA `(.L_x_6) ;  /* 0x0000000000102947 */ /* 0x004fea0003800000 */
[----:B------:R-:W1:Y:S01]  /*0850*/  LDC R14, c[0x0][0x3bc] ;  /* 0x0000ef00ff0e7b82 */ /* 0x000e620000000800 */
[----:B------:R-:W-:-:S07]  /*0860*/  MOV R17, 0x880 ;  /* 0x0000088000117802 */ /* 0x000fce0000000f00 */
[----:B01----:R-:W-:Y:S05]  /*0870*/  CALL.REL.NOINC `($__internal_0_$__cuda_sm20_rcp_rn_f32_slowpath) ;  /* 0x0000000000f47944 */ /* 0x003fea0003c00000 */
[----:B------:R-:W-:Y:S05]  /*0880*/  BRA `(.L_x_7) ;  /* 0x0000000000107947 */ /* 0x000fea0003800000 */
.L_x_6:
[----:B------:R-:W1:Y:S02]  /*0890*/  MUFU.RCP R25, R16 ;  /* 0x0000001000197308 */ /* 0x000e640000001000 */
[----:B-1----:R-:W-:-:S04]  /*08a0*/  FFMA R14, R25, R16, -1 ;  /* 0xbf800000190e7423 */ /* 0x002fc80000000010 */
[----:B------:R-:W-:-:S04]  /*08b0*/  FADD.FTZ R14, -R14, -RZ ;  /* 0x800000ff0e0e7221 */ /* 0x000fc80000010100 */
[----:B------:R-:W-:-:S07]  /*08c0*/  FFMA R25, R25, R14, R25 ;  /* 0x0000000e19197223 */ /* 0x000fce0000000019 */
.L_x_7:
[----:B------:R-:W-:Y:S01]  /*08d0*/  UIADD3 UR6, UPT, UPT, -UR4, 0xe, URZ ;  /* 0x0000000e04067890 */ /* 0x000fe2000fffe1ff */
[----:B------:R-:W-:Y:S01]  /*08e0*/  BSSY.RECONVERGENT B0, `(.L_x_8) ;  /* 0x0000023000007945 */ /* 0x000fe20003800200 */
[----:B------:R-:W-:-:S04]  /*08f0*/  PRMT R14, RZ, 0x7610, R14 ;  /* 0x00007610ff0e7816 */ /* 0x000fc8000000000e */
[----:B------:R-:W-:-:S04]  /*0900*/  ISETP.GT.AND P2, PT, R2, UR6, PT ;  /* 0x0000000602007c0c */ /* 0x000fc8000bf44270 */
[----:B------:R-:W-:-:S13]  /*0910*/  ISETP.LE.OR P2, PT, R2, UR4, P2 ;  /* 0x0000000402007c0c */ /* 0x000fda0009743670 */
[----:B-12---:R-:W-:Y:S05]  /*0920*/  @P2 BRA `(.L_x_9) ;  /* 0x0000000000782947 */ /* 0x006fea0003800000 */
[C---:B------:R-:W-:Y:S02]  /*0930*/  ISETP.GT.AND P2, PT, R0.reuse, UR4, PT ;  /* 0x0000000400007c0c */ /* 0x040fe4000bf44270 */
[----:B------:R-:W-:Y:S02]  /*0940*/  PRMT R14, RZ, 0x7610, R14 ;  /* 0x00007610ff0e7816 */ /* 0x000fe4000000000e */
[----:B------:R-:W-:-:S04]  /*0950*/  ISETP.GT.OR P2, PT, R0, UR6, !P2 ;  /* 0x0000000600007c0c */ /* 0x000fc8000d744670 */
[----:B------:R-:W-:-:S13]  /*0960*/  PLOP3.LUT P2, PT, P1, P2, P0, 0xfe, 0x0 ;  /* 0x000000000000781c */ /* 0x000fda0000f45f06 */
[----:B------:R-:W-:Y:S05]  /*0970*/  @P2 BRA `(.L_x_9) ;  /* 0x0000000000642947 */ /* 0x000fea0003800000 */
[----:B------:R-:W1:Y:S04]  /*0980*/  LDS R26, [R4] ;  /* 0x00000000041a7984 */ /* 0x000e680000000800 */
[----:B------:R-:W-:Y:S04]  /*0990*/  LDS R16, [R22] ;  /* 0x0000000016107984 */ /* 0x000fe80000000800 */
[----:B------:R-:W2:Y:S04]  /*09a0*/  LDS R17, [R7] ;  /* 0x0000000007117984 */ /* 0x000ea80000000800 */
[----:B------:R-:W3:Y:S01]  /*09b0*/  LDS R27, [R5] ;  /* 0x00000000051b7984 */ /* 0x000ee20000000800 */
[----:B-1----:R1:W4:Y:S01]  /*09c0*/  F2F.F64.F32 R14, R26 ;  /* 0x0000001a000e7310 */ /* 0x0023220000201800 */
[----:B--2---:R-:W-:Y:S01]  /*09d0*/  FADD R28, R16, R17 ;  /* 0x00000011101c7221 */ /* 0x004fe20000000000 */
[----:B-1----:R-:W-:-:S06]  /*09e0*/  FADD R26, -R26, 80 ;  /* 0x42a000001a1a7421 */ /* 0x002fcc0000000100 */
[----:B------:R-:W1:Y:S01]  /*09f0*/  F2F.F64.F32 R18, R28 ;  /* 0x0000001c00127310 */ /* 0x000e620000201800 */
[----:B------:R-:W-:Y:S01]  /*0a00*/  FMUL R26, R25, R26 ;  /* 0x0000001a191a7220 */ /* 0x000fe20000400000 */
[----:B----4-:R-:W-:-:S06]  /*0a10*/  DADD R16, R14, R14 ;  /* 0x000000000e107229 */ /* 0x010fcc000000000e */
[----:B---3--:R-:W2:Y:S02]  /*0a20*/  F2F.F64.F32 R20, R27 ;  /* 0x0000001b00147310 */ /* 0x008ea40000201800 */
[----:B-1----:R-:W-:-:S08]  /*0a30*/  DADD R18, R18, -R16 ;  /* 0x0000000012127229 */ /* 0x002fd00000000810 */
[----:B--2---:R-:W-:Y:S01]  /*0a40*/  DFMA R18, R10, R18, R20 ;  /* 0x000000120a12722b */ /* 0x004fe20000000014 */
[----:B------:R-:W-:Y:S04]  /*0a50*/  LDS R20, [R24] ;  /* 0x0000000018147984 */ /* 0x000fe80000000800 */
[----:B------:R-:W1:Y:S02]  /*0a60*/  LDS R21, [R23] ;  /* 0x0000000017157984 */ /* 0x000e640000000800 */
[----:B-1----:R-:W-:-:S04]  /*0a70*/  FADD R29, R20, R21 ;  /* 0x00000015141d7221 */ /* 0x002fc80000000000 */
[----:B------:R-:W1:Y:S02]  /*0a80*/  F2F.F64.F32 R20, R29 ;  /* 0x0000001d00147310 */ /* 0x000e640000201800 */
[----:B-1----:R-:W-:-:S06]  /*0a90*/  DADD R20, -R16, R20 ;  /* 0x0000000010147229 */ /* 0x002fcc0000000114 */
[----:B------:R-:W1:Y:S02]  /*0aa0*/  F2F.F64.F32 R16, R26 ;  /* 0x0000001a00107310 */ /* 0x000e640000201800 */
[----:B0-----:R-:W-:-:S08]  /*0ab0*/  DFMA R18, R12, R20, R18 ;  /* 0x000000140c12722b */ /* 0x001fd00000000012 */
[----:B-1----:R-:W-:-:S08]  /*0ac0*/  DADD R16, R18, R16 ;  /* 0x0000000012107229 */ /* 0x002fd00000000010 */
[----:B------:R-:W-:Y:S01]  /*0ad0*/  DFMA R16, R8, R16, R14 ;  /* 0x000000100810722b */ /* 0x000fe2000000000e */
[----:B------:R-:W-:-:S09]  /*0ae0*/  IMAD.MOV.U32 R14, RZ, RZ, 0x1 ;  /* 0x00000001ff0e7424 */ /* 0x000fd200078e00ff */
[----:B------:R-:W0:Y:S02]  /*0af0*/  F2F.F32.F64 R17, R16 ;  /* 0x0000001000117310 */ /* 0x000e240000301000 */
[----:B0-----:R1:W-:Y:S02]  /*0b00*/  STS [R6], R17 ;  /* 0x0000001106007388 */ /* 0x0013e40000000800 */
.L_x_9:
[----:B------:R-:W-:Y:S05]  /*0b10*/  BSYNC.RECONVERGENT B0 ;  /* 0x0000000000007941 */ /* 0x000fea0003800200 */
.L_x_8:
[----:B------:R-:W-:Y:S01]  /*0b20*/  BAR.SYNC.DEFER_BLOCKING 0x0 ;  /* 0x0000000000007b1d */ /* 0x000fe20000010000 */
[----:B------:R-:W-:-:S09]  /*0b30*/  UISETP.NE.AND UP0, UPT, UR5, -0x1, UPT ;  /* 0xffffffff0500788c */ /* 0x000fd2000bf05270 */
[----:B------:R-:W-:Y:S05]  /*0b40*/  BRA.U !UP0, `(.L_x_0) ;  /* 0x0000000108247547 */ /* 0x000fea000b800000 */
[----:B------:R-:W-:Y:S01]  /*0b50*/  PRMT R15, R14, 0x9910, RZ ;  /* 0x000099100e0f7816 */ /* 0x000fe200000000ff */
[----:B------:R-:W-:Y:S02]  /*0b60*/  UIADD3 UR4, UPT, UPT, UR4, 0x1, URZ ;  /* 0x0000000104047890 */ /* 0x000fe4000fffe0ff */
[----:B------:R-:W-:Y:S01]  /*0b70*/  UIADD3 UR5, UPT, UPT, UR5, 0x1, URZ ;  /* 0x0000000105057890 */ /* 0x000fe2000fffe0ff */
[----:B------:R-:W-:Y:S01]  /*0b80*/  ISETP.NE.AND P2, PT, R15, RZ, PT ;  /* 0x000000ff0f00720c */ /* 0x000fe20003f45270 */
[----:B------:R-:W-:-:S12]  /*0b90*/  UISETP.GE.AND UP0, UPT, UR4, UR9, UPT ;  /* 0x000000090400728c */ /* 0x000fd8000bf06270 */
[----:B------:R-:W2:Y:S04]  /*0ba0*/  @P2 LDS R15, [R6] ;  /* 0x00000000060f2984 */ /* 0x000ea80000000800 */
[----:B--2---:R2:W-:Y:S01]  /*0bb0*/  @P2 STS [R4], R15 ;  /* 0x0000000f04002388 */ /* 0x0045e20000000800 */
[----:B------:R-:W-:Y:S06]  /*0bc0*/  BAR.SYNC.DEFER_BLOCKING 0x0 ;  /* 0x0000000000007b1d */ /* 0x000fec0000010000 */
[----:B------:R-:W-:Y:S05]  /*0bd0*/  BRA.U !UP0, `(.L_x_7) ;  /* 0xfffffffd083c7547 */ /* 0x000fea000b83ffff */
.L_x_0:
[----:B------:R-:W-:-:S13]  /*0be0*/  LOP3.LUT P0, RZ, R14, 0xff, RZ, 0xc0, !PT ;  /* 0x000000ff0eff7812 */ /* 0x000fda000780c0ff */
[----:B------:R-:W-:Y:S05]  /*0bf0*/  @!P0 EXIT ;  /* 0x000000000000894d */ /* 0x000fea0003800000 */
[----:B0-----:R-:W0:Y:S01]  /*0c00*/  LDS R7, [R6] ;  /* 0x0000000006077984 */ /* 0x001e220000000800 */
[----:B--2---:R-:W2:Y:S02]  /*0c10*/  LDC.64 R4, c[0x0][0x398] ;  /* 0x0000e600ff047b82 */ /* 0x004ea40000000a00 */
[----:B--2---:R-:W-:-:S05]  /*0c20*/  IMAD.WIDE R2, R3, 0x4, R4 ;  /* 0x0000000403027825 */ /* 0x004fca00078e0204 */
[----:B0-----:R-:W-:Y:S01]  /*0c30*/  STG.E desc[UR14][R2.64], R7 ;  /* 0x0000000702007986 */ /* 0x001fe2000c10190e */
[----:B------:R-:W-:Y:S05]  /*0c40*/  EXIT ;  /* 0x000000000000794d */ /* 0x000fea0003800000 */
        .weak           $__internal_0_$__cuda_sm20_rcp_rn_f32_slowpath
        .type           $__internal_0_$__cuda_sm20_rcp_rn_f32_slowpath,@function
        .size           $__internal_0_$__cuda_sm20_rcp_rn_f32_slowpath,($__internal_1_$__cuda_sm3x_div_rn_noftz_f32_slowpath - $__internal_0_$__cuda_sm20_rcp_rn_f32_slowpath)
$__internal_0_$__cuda_sm20_rcp_rn_f32_slowpath:
[----:B------:R-:W-:-:S05]  /*0c50*/  IMAD.SHL.U32 R15, R14, 0x2, RZ ;  /* 0x000000020e0f7824 */ /* 0x000fca00078e00ff */
[----:B------:R-:W-:-:S04]  /*0c60*/  SHF.R.U32.HI R15, RZ, 0x18, R15 ;  /* 0x00000018ff0f7819 */ /* 0x000fc8000001160f */
[----:B------:R-:W-:-:S13]  /*0c70*/  ISETP.NE.U32.AND P2, PT, R15, RZ, PT ;  /* 0x000000ff0f00720c */ /* 0x000fda0003f45070 */
[----:B------:R-:W-:Y:S05]  /*0c80*/  @P2 BRA `(.L_x_10) ;  /* 0x00000000002c2947 */ /* 0x000fea0003800000 */
[----:B------:R-:W-:-:S05]  /*0c90*/  IMAD.SHL.U32 R15, R14, 0x2, RZ ;  /* 0x000000020e0f7824 */ /* 0x000fca00078e00ff */
[----:B------:R-:W-:-:S13]  /*0ca0*/  ISETP.NE.AND P2, PT, R15, RZ, PT ;  /* 0x000000ff0f00720c */ /* 0x000fda0003f45270 */
[----:B------:R2:W3:Y:S01]  /*0cb0*/  @!P2 MUFU.RCP R15, R14 ;  /* 0x0000000e000fa308 */ /* 0x0004e20000001000 */
[----:B------:R-:W-:Y:S05]  /*0cc0*/  @!P2 BRA `(.L_x_11) ;  /* 0x0000000000a4a947 */ /* 0x000fea0003800000 */
[----:B------:R-:W-:-:S04]  /*0cd0*/  FFMA R18, R14, 1.84467440737095516160e+19, RZ ;  /* 0x5f8000000e127823 */ /* 0x000fc800000000ff */
[----:B---3--:R-:W2:Y:S02]  /*0ce0*/  MUFU.RCP R15, R18 ;  /* 0x00000012000f7308 */ /* 0x008ea40000001000 */
[----:B--2---:R-:W-:-:S04]  /*0cf0*/  FFMA R14, R18, R15, -1 ;  /* 0xbf800000120e7423 */ /* 0x004fc8000000000f */
[----:B------:R-:W-:-:S04]  /*0d00*/  FADD.FTZ R14, -R14, -RZ ;  /* 0x800000ff0e0e7221 */ /* 0x000fc80000010100 */
[----:B------:R-:W-:-:S04]  /*0d10*/  FFMA R14, R15, R14, R15 ;  /* 0x0000000e0f0e7223 */ /* 0x000fc8000000000f */
[----:B------:R-:W-:Y:S01]  /*0d20*/  FFMA R15, R14, 1.84467440737095516160e+19, RZ ;  /* 0x5f8000000e0f7823 */ /* 0x000fe200000000ff */
[----:B------:R-:W-:Y:S06]  /*0d30*/  BRA `(.L_x_11) ;  /* 0x0000000000887947 */ /* 0x000fec0003800000 */
.L_x_10:
[----:B------:R-:W-:-:S05]  /*0d40*/  VIADD R18, R15, 0xffffff03 ;  /* 0xffffff030f127836 */ /* 0x000fca0000000000 */
[----:B------:R-:W-:-:S13]  /*0d50*/  ISETP.GT.U32.AND P2, PT, R18, 0x1, PT ;  /* 0x000000011200780c */ /* 0x000fda0003f44070 */
[----:B------:R-:W-:Y:S05]  /*0d60*/  @P2 BRA `(.L_x_12) ;  /* 0x0000000000782947 */ /* 0x000fea0003800000 */
[----:B------:R-:W-:Y:S01]  /*0d70*/  LOP3.LUT R19, R14, 0x7fffff, RZ, 0xc0, !PT ;  /* 0x007fffff0e137812 */ /* 0x000fe200078ec0ff */
[----:B------:R-:W-:-:S03]  /*0d80*/  IMAD.MOV.U32 R25, RZ, RZ, 0x3 ;  /* 0x00000003ff197424 */ /* 0x000fc600078e00ff */
[----:B------:R-:W-:Y:S02]  /*0d90*/  LOP3.LUT R20, R19, 0x3f800000, RZ, 0xfc, !PT ;  /* 0x3f80000013147812 */ /* 0x000fe400078efcff */
[----:B------:R-:W-:Y:S02]  /*0da0*/  SHF.L.U32 R28, R25, R18, RZ ;  /* 0x00000012191c7219 */ /* 0x000fe400000006ff */
[----:B------:R-:W0:Y:S02]  /*0db0*/  MUFU.RCP R21, R20 ;  /* 0x0000001400157308 */ /* 0x000e240000001000 */
[----:B0-----:R-:W-:-:S04]  /*0dc0*/  FFMA R19, R20, R21, -1 ;  /* 0xbf80000014137423 */ /* 0x001fc80000000015 */
[----:B------:R-:W-:-:S04]  /*0dd0*/  FADD.FTZ R26, -R19, -RZ ;  /* 0x800000ff131a7221 */ /* 0x000fc80000010100 */
[CCC-:B------:R-:W-:Y:S01]  /*0de0*/  FFMA.RM R19, R21.reuse, R26.reuse, R21.reuse ;  /* 0x0000001a15137223 */ /* 0x1c0fe20000004015 */
[----:B------:R-:W-:-:S04]  /*0df0*/  FFMA.RP R26, R21, R26, R21 ;  /* 0x0000001a151a7223 */ /* 0x000fc80000008015 */
[C---:B------:R-:W-:Y:S02]  /*0e00*/  LOP3.LUT R21, R19.reuse, 0x7fffff, RZ, 0xc0, !PT ;  /* 0x007fffff13157812 */ /* 0x040fe400078ec0ff */
[----:B------:R-:W-:Y:S02]  /*0e10*/  FSETP.NEU.FTZ.AND P2, PT, R19, R26, PT ;  /* 0x0000001a1300720b */ /* 0x000fe40003f5d000 */
[----:B------:R-:W-:Y:S02]  /*0e20*/  LOP3.LUT R19, R21, 0x800000, RZ, 0xfc, !PT ;  /* 0x0080000015137812 */ /* 0x000fe400078efcff */
[----:B------:R-:W-:Y:S02]  /*0e30*/  SEL R21, RZ, 0xffffffff, !P2 ;  /* 0xffffffffff157807 */ /* 0x000fe40005000000 */
[----:B------:R-:W-:-:S03]  /*0e40*/  LOP3.LUT R25, R28, R19, RZ, 0xc0, !PT ;  /* 0x000000131c197212 */ /* 0x000fc600078ec0ff */
[----:B------:R-:W-:Y:S01]  /*0e50*/  IMAD.MOV R21, RZ, RZ, -R21 ;  /* 0x000000ffff157224 */ /* 0x000fe200078e0a15 */
[----:B------:R-:W-:-:S04]  /*0e60*/  SHF.R.U32.HI R25, RZ, R18, R25 ;  /* 0x00000012ff197219 */ /* 0x000fc80000011619 */
[----:B------:R-:W-:Y:S02]  /*0e70*/  LOP3.LUT P3, RZ, R21, R18, R19, 0xf8, !PT ;  /* 0x0000001215ff7212 */ /* 0x000fe4000786f813 */
[C---:B------:R-:W-:Y:S02]  /*0e80*/  LOP3.LUT P2, RZ, R25.reuse, 0x1, RZ, 0xc0, !PT ;  /* 0x0000000119ff7812 */ /* 0x040fe4000784c0ff */
[----:B------:R-:W-:-:S04]  /*0e90*/  LOP3.LUT P4, RZ, R25, 0x2, RZ, 0xc0, !PT ;  /* 0x0000000219ff7812 */ /* 0x000fc8000788c0ff */
[----:B------:R-:W-:Y:S02]  /*0ea0*/  PLOP3.LUT P2, PT, P2, P3, P4, 0xe0, 0x0 ;  /* 0x000000000000781c */ /* 0x000fe40001747c40 */
[----:B------:R-:W-:Y:S02]  /*0eb0*/  LOP3.LUT P3, RZ, R14, 0x7fffff, RZ, 0xc0, !PT ;  /* 0x007fffff0eff7812 */ /* 0x000fe4000786c0ff */
[----:B------:R-:W-:-:S05]  /*0ec0*/  SEL R18, RZ, 0x1, !P2 ;  /* 0x00000001ff127807 */ /* 0x000fca0005000000 */
[----:B------:R-:W-:-:S05]  /*0ed0*/  IMAD.MOV R18, RZ, RZ, -R18 ;  /* 0x000000ffff127224 */ /* 0x000fca00078e0a12 */
[----:B------:R-:W-:Y:S01]  /*0ee0*/  ISETP.GE.AND P2, PT, R18, RZ, PT ;  /* 0x000000ff1200720c */ /* 0x000fe20003f46270 */
[----:B------:R-:W-:-:S05]  /*0ef0*/  VIADD R18, R15, 0xffffff04 ;  /* 0xffffff040f127836 */ /* 0x000fca0000000000 */
[----:B------:R-:W-:-:S07]  /*0f00*/  SHF.R.U32.HI R15, RZ, R18, R19 ;  /* 0x00000012ff0f7219 */ /* 0x000fce0000011613 */
[----:B------:R-:W-:-:S04]  /*0f10*/  @!P2 VIADD R15, R15, 0x1 ;  /* 0x000000010f0fa836 */ /* 0x000fc80000000000 */
[----:B------:R-:W-:-:S05]  /*0f20*/  @!P3 IMAD.SHL.U32 R15, R15, 0x2, RZ ;  /* 0x000000020f0fb824 */ /* 0x000fca00078e00ff */
[----:B------:R-:W-:Y:S01]  /*0f30*/  LOP3.LUT R15, R15, 0x80000000, R14, 0xf8, !PT ;  /* 0x800000000f0f7812 */ /* 0x000fe200078ef80e */
[----:B------:R-:W-:Y:S06]  /*0f40*/  BRA `(.L_x_11) ;  /* 0x0000000000047947 */ /* 0x000fec0003800000 */
.L_x_12:
[----:B------:R0:W1:Y:S02]  /*0f50*/  MUFU.RCP R15, R14 ;  /* 0x0000000e000f7308 */ /* 0x0000640000001000 */
.L_x_11:
[----:B-1-3--:R-:W-:Y:S02]  /*0f60*/  IMAD.MOV.U32 R25, RZ, RZ, R15 ;  /* 0x000000ffff197224 */ /* 0x00afe400078e000f */
[----:B0-2---:R-:W-:Y:S02]  /*0f70*/  IMAD.MOV.U32 R14, RZ, RZ, R17 ;  /* 0x000000ffff0e7224 */ /* 0x005fe400078e0011 */
[----:B------:R-:W-:-:S04]  /*0f80*/  IMAD.MOV.U32 R15, RZ, RZ, 0x0 ;  /* 0x00000000ff0f7424 */ /* 0x000fc800078e00ff */
[----:B------:R-:W-:Y:S05]  /*0f90*/  RET.REL.NODEC R14 `(_Z14calculate_tempiPfS_S_iiiiffffff) ;  /* 0xfffffff00e187950 */ /* 0x000fea0003c3ffff */
        .weak           $__internal_1_$__cuda_sm3x_div_rn_noftz_f32_slowpath
        .type           $__internal_1_$__cuda_sm3x_div_rn_noftz_f32_slowpath,@function
        .size           $__internal_1_$__cuda_sm3x_div_rn_noftz_f32_slowpath,(.L_x_23 - $__internal_1_$__cuda_sm3x_div_rn_noftz_f32_slowpath)
$__internal_1_$__cuda_sm3x_div_rn_noftz_f32_slowpath:
[----:B------:R-:W0:Y:S08]  /*0fa0*/  LDC R8, c[0x0][0x3b0] ;  /* 0x0000ec00ff087b82 */ /* 0x000e300000000800 */
[----:B------:R-:W1:Y:S08]  /*0fb0*/  LDC R7, c[0x0][0x3c0] ;  /* 0x0000f000ff077b82 */ /* 0x000e700000000800 */
[----:B------:R-:W2:Y:S01]  /*0fc0*/  LDC R18, c[0x0][0x3c0] ;  /* 0x0000f000ff127b82 */ /* 0x000ea20000000800 */
[----:B0-----:R-:W-:-:S07]  /*0fd0*/  SHF.R.U32.HI R11, RZ, 0x17, R8 ;  /* 0x00000017ff0b7819 */ /* 0x001fce0000011608 */
[----:B------:R-:W0:Y:S01]  /*0fe0*/  LDC R19, c[0x0][0x3b0] ;  /* 0x0000ec00ff137b82 */ /* 0x000e220000000800 */
[----:B------:R-:W-:Y:S02]  /*0ff0*/  LOP3.LUT R11, R11, 0xff, RZ, 0xc0, !PT ;  /* 0x000000ff0b0b7812 */ /* 0x000fe400078ec0ff */
[----:B-1----:R-:W-:-:S03]  /*1000*/  SHF.R.U32.HI R15, RZ, 0x17, R7 ;  /* 0x00000017ff0f7819 */ /* 0x002fc60000011607 */
[----:B------:R-:W-:Y:S01]  /*1010*/  VIADD R21, R11, 0xffffffff ;  /* 0xffffffff0b157836 */ /* 0x000fe20000000000 */
[----:B------:R-:W-:-:S04]  /*1020*/  LOP3.LUT R17, R15, 0xff, RZ, 0xc0, !PT ;  /* 0x000000ff0f117812 */ /* 0x000fc800078ec0ff */
[----:B------:R-:W-:Y:S01]  /*1030*/  ISETP.GT.U32.AND P1, PT, R21, 0xfd, PT ;  /* 0x000000fd1500780c */ /* 0x000fe20003f24070 */
[----:B------:R-:W-:-:S05]  /*1040*/  VIADD R20, R17, 0xffffffff ;  /* 0xffffffff11147836 */ /* 0x000fca0000000000 */
[----:B------:R-:W-:-:S13]  /*1050*/  ISETP.GT.U32.OR P1, PT, R20, 0xfd, P1 ;  /* 0x000000fd1400780c */ /* 0x000fda0000f24470 */
[----:B------:R-:W-:Y:S01]  /*1060*/  @!P1 IMAD.MOV.U32 R15, RZ, RZ, RZ ;  /* 0x000000ffff0f9224 */ /* 0x000fe200078e00ff */
[----:B--2---:R-:W-:Y:S06]  /*1070*/  @!P1 BRA `(.L_x_13) ;  /* 0x00000000005c9947 */ /* 0x004fec0003800000 */
[----:B------:R-:W-:Y:S02]  /*1080*/  FSETP.GTU.FTZ.AND P1, PT, |R7|, +INF , PT ;  /* 0x7f8000000700780b */ /* 0x000fe40003f3c200 */
[----:B------:R-:W-:-:S04]  /*1090*/  FSETP.GTU.FTZ.AND P2, PT, |R8|, +INF , PT ;  /* 0x7f8000000800780b */ /* 0x000fc80003f5c200 */
[----:B------:R-:W-:-:S13]  /*10a0*/  PLOP3.LUT P1, PT, P1, P2, PT, 0xf8, 0x8f ;  /* 0x00000000008f781c */ /* 0x000fda0000f25f70 */
[----:B------:R-:W-:Y:S05]  /*10b0*/  @P1 BRA `(.L_x_14) ;  /* 0x0000000400441947 */ /* 0x000fea0003800000 */
[----:B0-----:R-:W-:-:S13]  /*10c0*/  LOP3.LUT P1, RZ, R19, 0x7fffffff, R18, 0xc8, !PT ;  /* 0x7fffffff13ff7812 */ /* 0x001fda000782c812 */
[----:B------:R-:W-:Y:S05]  /*10d0*/  @!P1 BRA `(.L_x_15) ;  /* 0x0000000400349947 */ /* 0x000fea0003800000 */
[C---:B------:R-:W-:Y:S02]  /*10e0*/  FSETP.NEU.FTZ.AND P3, PT, |R7|.reuse, +INF , PT ;  /* 0x7f8000000700780b */ /* 0x040fe40003f7d200 */
[----:B------:R-:W-:Y:S02]  /*10f0*/  FSETP.NEU.FTZ.AND P2, PT, |R8|, +INF , PT ;  /* 0x7f8000000800780b */ /* 0x000fe40003f5d200 */
[----:B------:R-:W-:-:S11]  /*1100*/  FSETP.NEU.FTZ.AND P1, PT, |R7|, +INF , PT ;  /* 0x7f8000000700780b */ /* 0x000fd60003f3d200 */
[----:B------:R-:W-:Y:S05]  /*1110*/  @!P2 BRA !P3, `(.L_x_15) ;  /* 0x000000040024a947 */ /* 0x000fea0005800000 */
[----:B------:R-:W-:-:S04]  /*1120*/  LOP3.LUT P3, RZ, R18, 0x7fffffff, RZ, 0xc0, !PT ;  /* 0x7fffffff12ff7812 */ /* 0x000fc8000786c0ff */
[----:B------:R-:W-:-:S13]  /*1130*/  PLOP3.LUT P2, PT, P2, P3, PT, 0x2f, 0xf2 ;  /* 0x0000000000f2781c */ /* 0x000fda0001746577 */
[----:B------:R-:W-:Y:S05]  /*1140*/  @P2 BRA `(.L_x_16) ;  /* 0x0000000400102947 */ /* 0x000fea0003800000 */
[----:B------:R-:W-:-:S04]  /*1150*/  LOP3.LUT P2, RZ, R19, 0x7fffffff, RZ, 0xc0, !PT ;  /* 0x7fffffff13ff7812 */ /* 0x000fc8000784c0ff */
[----:B------:R-:W-:-:S13]  /*1160*/  PLOP3.LUT P1, PT, P1, P2, PT, 0x2f, 0xf2 ;  /* 0x0000000000f2781c */ /* 0x000fda0000f24577 */
[----:B------:R-:W-:Y:S05]  /*1170*/  @P1 BRA `(.L_x_17) ;  /* 0x0000000000f81947 */ /* 0x000fea0003800000 */
[----:B------:R-:W-:Y:S02]  /*1180*/  ISETP.GE.AND P1, PT, R20, RZ, PT ;  /* 0x000000ff1400720c */ /* 0x000fe40003f26270 */
[----:B------:R-:W-:-:S11]  /*1190*/  ISETP.GE.AND P2, PT, R21, RZ, PT ;  /* 0x000000ff1500720c */ /* 0x000fd60003f46270 */
[----:B------:R-:W-:Y:S02]  /*11a0*/  @P1 IMAD.MOV.U32 R15, RZ, RZ, RZ ;  /* 0x000000ffff0f1224 */ /* 0x000fe400078e00ff */
[----:B------:R-:W-:Y:S01]  /*11b0*/  @!P1 FFMA R18, R7, 1.84467440737095516160e+19, RZ ;  /* 0x5f80000007129823 */ /* 0x000fe200000000ff */
[----:B------:R-:W-:Y:S02]  /*11c0*/  @!P1 IMAD.MOV.U32 R15, RZ, RZ, -0x40 ;  /* 0xffffffc0ff0f9424 */ /* 0x000fe400078e00ff */
[----:B------:R-:W-:Y:S02]  /*11d0*/  @!P2 FFMA R19, R8, 1.84467440737095516160e+19, RZ ;  /* 0x5f8000000813a823 */ /* 0x000fe400000000ff */
[----:B------:R-:W-:-:S07]  /*11e0*/  @!P2 VIADD R15, R15, 0x40 ;  /* 0x000000400f0fa836 */ /* 0x000fce0000000000 */
.L_x_13:
[----:B------:R-:W-:-:S05]  /*11f0*/  LEA R8, R11, 0xc0800000, 0x17 ;  /* 0xc08000000b087811 */ /* 0x000fca00078eb8ff */
[----:B0-----:R-:W-:Y:S02]  /*1200*/  IMAD.IADD R20, R19, 0x1, -R8 ;  /* 0x0000000113147824 */ /* 0x001fe400078e0a08 */
[----:B------:R-:W-:Y:S02]  /*1210*/  VIADD R19, R17, 0xffffff81 ;  /* 0xffffff8111137836 */ /* 0x000fe40000000000 */
[----:B------:R-:W0:Y:S01]  /*1220*/  MUFU.RCP R8, R20 ;  /* 0x0000001400087308 */ /* 0x000e220000001000 */
[----:B------:R-:W-:Y:S01]  /*1230*/  FADD.FTZ R22, -R20, -RZ ;  /* 0x800000ff14167221 */ /* 0x000fe20000010100 */
[----:B------:R-:W-:-:S03]  /*1240*/  IMAD R7, R19, -0x800000, R18 ;  /* 0xff80000013077824 */ /* 0x000fc600078e0212 */
[----:B0-----:R-:W-:-:S04]  /*1250*/  FFMA R17, R8, R22, 1 ;  /* 0x3f80000008117423 */ /* 0x001fc80000000016 */
[----:B------:R-:W-:-:S04]  /*1260*/  FFMA R8, R8, R17, R8 ;  /* 0x0000001108087223 */ /* 0x000fc80000000008 */
[----:B------:R-:W-:-:S04]  /*1270*/  FFMA R17, R7, R8, RZ ;  /* 0x0000000807117223 */ /* 0x000fc800000000ff */
[----:B------:R-:W-:-:S04]  /*1280*/  FFMA R18, R22, R17, R7 ;  /* 0x0000001116127223 */ /* 0x000fc80000000007 */
[----:B------:R-:W-:Y:S01]  /*1290*/  FFMA R17, R8, R18, R17 ;  /* 0x0000001208117223 */ /* 0x000fe20000000011 */
[----:B------:R-:W-:-:S03]  /*12a0*/  IADD3 R18, PT, PT, R19, 0x7f, -R11 ;  /* 0x0000007f13127810 */ /* 0x000fc60007ffe80b */
[----:B------:R-:W-:Y:S02]  /*12b0*/  FFMA R22, R22, R17, R7 ;  /* 0x0000001116167223 */ /* 0x000fe40000000007 */
[----:B------:R-:W-:Y:S02]  /*12c0*/  IMAD.IADD R18, R18, 0x1, R15 ;  /* 0x0000000112127824 */ /* 0x000fe400078e020f */
[----:B------:R-:W-:-:S05]  /*12d0*/  FFMA R7, R8, R22, R17 ;  /* 0x0000001608077223 */ /* 0x000fca0000000011 */
[----:B------:R-:W-:-:S04]  /*12e0*/  SHF.R.U32.HI R11, RZ, 0x17, R7 ;  /* 0x00000017ff0b7819 */ /* 0x000fc80000011607 */
[----:B------:R-:W-:-:S05]  /*12f0*/  LOP3.LUT R11, R11, 0xff, RZ, 0xc0, !PT ;  /* 0x000000ff0b0b7812 */ /* 0x000fca00078ec0ff */
[----:B------:R-:W-:-:S04]  /*1300*/  IMAD.IADD R19, R11, 0x1, R18 ;  /* 0x000000010b137824 */ /* 0x000fc800078e0212 */
[----:B------:R-:W-:-:S05]  /*1310*/  VIADD R11, R19, 0xffffffff ;  /* 0xffffffff130b7836 */ /* 0x000fca0000000000 */
[----:B------:R-:W-:-:S13]  /*1320*/  ISETP.GE.U32.AND P1, PT, R11, 0xfe, PT ;  /* 0x000000fe0b00780c */ /* 0x000fda0003f26070 */
[----:B------:R-:W-:Y:S05]  /*1330*/  @!P1 BRA `(.L_x_18) ;  /* 0x0000000000809947 */ /* 0x000fea0003800000 */
[----:B------:R-:W-:-:S13]  /*1340*/  ISETP.GT.AND P1, PT, R19, 0xfe, PT ;  /* 0x000000fe1300780c */ /* 0x000fda0003f24270 */
[----:B------:R-:W-:Y:S05]  /*1350*/  @P1 BRA `(.L_x_19) ;  /* 0x00000000006c1947 */ /* 0x000fea0003800000 */
[----:B------:R-:W-:-:S13]  /*1360*/  ISETP.GE.AND P1, PT, R19, 0x1, PT ;  /* 0x000000011300780c */ /* 0x000fda0003f26270 */
[----:B------:R-:W-:Y:S05]  /*1370*/  @P1 BRA `(.L_x_20) ;  /* 0x0000000000981947 */ /* 0x000fea0003800000 */
[----:B------:R-:W-:Y:S02]  /*1380*/  ISETP.GE.AND P1, PT, R19, -0x18, PT ;  /* 0xffffffe81300780c */ /* 0x000fe40003f26270 */
[----:B------:R-:W-:-:S11]  /*1390*/  LOP3.LUT R7, R7, 0x80000000, RZ, 0xc0, !PT ;  /* 0x8000000007077812 */ /* 0x000fd600078ec0ff */
[----:B------:R-:W-:Y:S05]  /*13a0*/  @!P1 BRA `(.L_x_20) ;  /* 0x00000000008c9947 */ /* 0x000fea0003800000 */
[CCC-:B------:R-:W-:Y:S01]  /*13b0*/  FFMA.RZ R11, R8.reuse, R22.reuse, R17.reuse ;  /* 0x00000016080b7223 */ /* 0x1c0fe2000000c011 */
[C---:B------:R-:W-:Y:S01]  /*13c0*/  VIADD R18, R19.reuse, 0x20 ;  /* 0x0000002013127836 */ /* 0x040fe20000000000 */
[C---:B------:R-:W-:Y:S02]  /*13d0*/  ISETP.NE.AND P3, PT, R19.reuse, RZ, PT ;  /* 0x000000ff1300720c */ /* 0x040fe40003f65270 */
[----:B------:R-:W-:Y:S02]  /*13e0*/  ISETP.NE.AND P2, PT, R19, RZ, PT ;  /* 0x000000ff1300720c */ /* 0x000fe40003f45270 */
[----:B------:R-:W-:Y:S01]  /*13f0*/  LOP3.LUT R15, R11, 0x7fffff, RZ, 0xc0, !PT ;  /* 0x007fffff0b0f7812 */ /* 0x000fe200078ec0ff */
[CCC-:B------:R-:W-:Y:S01]  /*1400*/  FFMA.RP R11, R8.reuse, R22.reuse, R17.reuse ;  /* 0x00000016080b7223 */ /* 0x1c0fe20000008011 */
[----:B------:R-:W-:Y:S01]  /*1410*/  FFMA.RM R8, R8, R22, R17 ;  /* 0x0000001608087223 */ /* 0x000fe20000004011 */
[----:B------:R-:W-:Y:S01]  /*1420*/  IMAD.MOV R17, RZ, RZ, -R19 ;  /* 0x000000ffff117224 */ /* 0x000fe200078e0a13 */
[----:B------:R-:W-:-:S03]  /*1430*/  LOP3.LUT R15, R15, 0x800000, RZ, 0xfc, !PT ;  /* 0x008000000f0f7812 */ /* 0x000fc600078efcff */
[----:B------:R-:W-:Y:S02]  /*1440*/  FSETP.NEU.FTZ.AND P1, PT, R11, R8, PT ;  /* 0x000000080b00720b */ /* 0x000fe40003f3d000 */
[----:B------:R-:W-:Y:S02]  /*1450*/  SHF.L.U32 R18, R15, R18, RZ ;  /* 0x000000120f127219 */ /* 0x000fe400000006ff */
[----:B------:R-:W-:Y:S02]  /*1460*/  SEL R8, R17, RZ, P3 ;  /* 0x000000ff11087207 */ /* 0x000fe40001800000 */
[----:B------:R-:W-:Y:S02]  /*1470*/  ISETP.NE.AND P2, PT, R18, RZ, P2 ;  /* 0x000000ff1200720c */ /* 0x000fe40001745270 */
[----:B------:R-:W-:Y:S02]  /*1480*/  SHF.R.U32.HI R8, RZ, R8, R15 ;  /* 0x00000008ff087219 */ /* 0x000fe4000001160f */
[----:B------:R-:W-:-:S02]  /*1490*/  PLOP3.LUT P1, PT, P1, P2, PT, 0xf8, 0x8f ;  /* 0x00000000008f781c */ /* 0x000fc40000f25f70 */
[----:B------:R-:W-:Y:S02]  /*14a0*/  SHF.R.U32.HI R18, RZ, 0x1, R8 ;  /* 0x00000001ff127819 */ /* 0x000fe40000011608 */
[----:B------:R-:W-:-:S04]  /*14b0*/  SEL R11, RZ, 0x1, !P1 ;  /* 0x00000001ff0b7807 */ /* 0x000fc80004800000 */
[----:B------:R-:W-:-:S04]  /*14c0*/  LOP3.LUT R11, R11, 0x1, R18, 0xf8, !PT ;  /* 0x000000010b0b7812 */ /* 0x000fc800078ef812 */
[----:B------:R-:W-:-:S05]  /*14d0*/  LOP3.LUT R11, R11, R8, RZ, 0xc0, !PT ;  /* 0x000000080b0b7212 */ /* 0x000fca00078ec0ff */
[----:B------:R-:W-:-:S05]  /*14e0*/  IMAD.IADD R18, R18, 0x1, R11 ;  /* 0x0000000112127824 */ /* 0x000fca00078e020b */
[----:B------:R-:W-:Y:S01]  /*14f0*/  LOP3.LUT R7, R18, R7, RZ, 0xfc, !PT ;  /* 0x0000000712077212 */ /* 0x000fe200078efcff */
[----:B------:R-:W-:Y:S06]  /*1500*/  BRA `(.L_x_20) ;  /* 0x0000000000347947 */ /* 0x000fec0003800000 */
.L_x_19:
[----:B------:R-:W-:-:S04]  /*1510*/  LOP3.LUT R7, R7, 0x80000000, RZ, 0xc0, !PT ;  /* 0x8000000007077812 */ /* 0x000fc800078ec0ff */
[----:B------:R-:W-:Y:S01]  /*1520*/  LOP3.LUT R7, R7, 0x7f800000, RZ, 0xfc, !PT ;  /* 0x7f80000007077812 */ /* 0x000fe200078efcff */
[----:B------:R-:W-:Y:S06]  /*1530*/  BRA `(.L_x_20) ;  /* 0x0000000000287947 */ /* 0x000fec0003800000 */
.L_x_18:
[----:B------:R-:W-:Y:S01]  /*1540*/  IMAD R7, R18, 0x800000, R7 ;  /* 0x0080000012077824 */ /* 0x000fe200078e0207 */
[----:B------:R-:W-:Y:S06]  /*1550*/  BRA `(.L_x_20) ;  /* 0x0000000000207947 */ /* 0x000fec0003800000 */
.L_x_17:
[----:B------:R-:W-:-:S04]  /*1560*/  LOP3.LUT R7, R19, 0x80000000, R18, 0x48, !PT ;  /* 0x8000000013077812 */ /* 0x000fc800078e4812 */
[----:B------:R-:W-:Y:S01]  /*1570*/  LOP3.LUT R7, R7, 0x7f800000, RZ, 0xfc, !PT ;  /* 0x7f80000007077812 */ /* 0x000fe200078efcff */
[----:B------:R-:W-:Y:S06]  /*1580*/  BRA `(.L_x_20) ;  /* 0x0000000000147947 */ /* 0x000fec0003800000 */
.L_x_16:
[----:B------:R-:W-:Y:S01]  /*1590*/  LOP3.LUT R7, R19, 0x80000000, R18, 0x48, !PT ;  /* 0x8000000013077812 */ /* 0x000fe200078e4812 */
[----:B------:R-:W-:Y:S06]  /*15a0*/  BRA `(.L_x_20) ;  /* 0x00000000000c7947 */ /* 0x000fec0003800000 */
.L_x_15:
[----:B------:R-:W1:Y:S01]  /*15b0*/  MUFU.RSQ R7, -QNAN ;  /* 0xffc0000000077908 */ /* 0x000e620000001400 */
[----:B------:R-:W-:Y:S05]  /*15c0*/  BRA `(.L_x_20) ;  /* 0x0000000000047947 */ /* 0x000fea0003800000 */
.L_x_14:
[----:B------:R-:W-:-:S07]  /*15d0*/  FADD.FTZ R7, R7, R8 ;  /* 0x0000000807077221 */ /* 0x000fce0000010000 */
.L_x_20:
[----:B------:R-:W-:-:S04]  /*15e0*/  IMAD.MOV.U32 R15, RZ, RZ, 0x0 ;  /* 0x00000000ff0f7424 */ /* 0x000fc800078e00ff */
[----:B01----:R-:W-:Y:S05]  /*15f0*/  RET.REL.NODEC R14 `(_Z14calculate_tempiPfS_S_iiiiffffff) ;  /* 0xffffffe80e807950 */ /* 0x003fea0003c3ffff */
.L_x_21:
[----:B------:R-:W-:-:S00]  /*1600*/  BRA `(.L_x_21) ;  /* 0xfffffffc00fc7947 */ /* 0x000fc0000383ffff */
[----:B------:R-:W-:-:S00]  /*1610*/  NOP ;  /* 0x0000000000007918 */ /* 0x000fc00000000000 */
        /* <DEDUP_REMOVED lines=14> */
.L_x_23:


//--------------------- .nv.shared._Z14calculate_tempiPfS_S_iiiiffffff --------------------------
	.section	.nv.shared._Z14calculate_tempiPfS_S_iiiiffffff,"aw",@nobits
	.sectionflags	@""
	.align	4
.nv.shared._Z14calculate_tempiPfS_S_iiiiffffff:
	.zero		4096


//--------------------- .nv.shared.reserved.0     --------------------------
	.section	.nv.shared.reserved.0,"aw",@nobits
	.weak		__nv_reservedSMEM_offset_0_alias
	.size		__nv_reservedSMEM_offset_0_alias, 0, 64
	.other		__nv_reservedSMEM_offset_0_alias,@"STO_CUDA_RESERVED_SHARED STV_DEFAULT"
__nv_reservedSMEM_offset_0_alias:
	.zero		0
	.zero		64


//--------------------- .nv.constant0._Z14calculate_tempiPfS_S_iiiiffffff --------------------------
	.section	.nv.constant0._Z14calculate_tempiPfS_S_iiiiffffff,"a",@progbits
	.sectionflags	@""
	.align	4
.nv.constant0._Z14calculate_tempiPfS_S_iiiiffffff:
	.zero		968


//--------------------- SYMBOLS --------------------------

	.type		.nv.reservedSmem.offset0,@object
	.size		.nv.reservedSmem.offset0,0x4
	.type		.nv.reservedSmem.cap,@object
	.size		.nv.reservedSmem.cap,0x4
